//
// Generated by NVIDIA NVVM Compiler
//
// Compiler Build ID: CL-36424714
// Cuda compilation tools, release 13.0, V13.0.88
// Based on NVVM 20.0.0
//

.version 9.0
.target sm_100
.address_size 64

	// .globl	_Z21tankInteractionKernel5TanksiiPi
.extern .func  (.param .b32 func_retval0) vprintf
(
	.param .b64 vprintf_param_0,
	.param .b64 vprintf_param_1
)
;
.global .align 1 .b8 $str[34] = {65, 100, 100, 105, 110, 103, 32, 116, 104, 105, 115, 32, 108, 105, 110, 101, 32, 102, 111, 114, 32, 99, 104, 101, 99, 107, 105, 110, 103, 10, 32, 37, 100};

.visible .entry _Z21tankInteractionKernel5TanksiiPi(
	.param .align 8 .b8 _Z21tankInteractionKernel5TanksiiPi_param_0[32],
	.param .u32 _Z21tankInteractionKernel5TanksiiPi_param_1,
	.param .u32 _Z21tankInteractionKernel5TanksiiPi_param_2,
	.param .u64 .ptr .align 1 _Z21tankInteractionKernel5TanksiiPi_param_3
)
{
	.local .align 8 .b8 	__local_depot0[8];
	.reg .b64 	%SP;
	.reg .b64 	%SPL;
	.reg .pred 	%p<66>;
	.reg .b32 	%r<96>;
	.reg .b64 	%rd<32>;
	.reg .b64 	%fd<16>;

	mov.u64 	%SPL, __local_depot0;
	cvta.local.u64 	%SP, %SPL;
	ld.param.u64 	%rd4, [_Z21tankInteractionKernel5TanksiiPi_param_0+24];
	ld.param.u64 	%rd11, [_Z21tankInteractionKernel5TanksiiPi_param_0+16];
	ld.param.u64 	%rd12, [_Z21tankInteractionKernel5TanksiiPi_param_0+8];
	ld.param.u64 	%rd13, [_Z21tankInteractionKernel5TanksiiPi_param_0];
	ld.param.u32 	%r35, [_Z21tankInteractionKernel5TanksiiPi_param_1];
	ld.param.u32 	%r36, [_Z21tankInteractionKernel5TanksiiPi_param_2];
	cvta.to.global.u64 	%rd30, %rd13;
	cvta.to.global.u64 	%rd31, %rd12;
	cvta.to.global.u64 	%rd29, %rd11;
	mov.u32 	%r37, %ctaid.x;
	mov.u32 	%r38, %ntid.x;
	mov.u32 	%r39, %tid.x;
	mad.lo.s32 	%r1, %r37, %r38, %r39;
	setp.gt.s32 	%p17, %r1, 4;
	@%p17 bra 	$L__BB0_2;
	add.u64 	%rd14, %SP, 0;
	add.u64 	%rd15, %SPL, 0;
	st.local.u32 	[%rd15], %r1;
	mov.u64 	%rd16, $str;
	cvta.global.u64 	%rd17, %rd16;
	{ // callseq 0, 0
	.param .b64 param0;
	st.param.b64 	[param0], %rd17;
	.param .b64 param1;
	st.param.b64 	[param1], %rd14;
	.param .b32 retval0;
	call.uni (retval0), 
	vprintf, 
	(
	param0, 
	param1
	);
	ld.param.b32 	%r40, [retval0];
	} // callseq 0
$L__BB0_2:
	setp.ge.s32 	%p18, %r1, %r35;
	@%p18 bra 	$L__BB0_55;
	mul.wide.s32 	%rd18, %r1, 4;
	add.s64 	%rd19, %rd29, %rd18;
	ld.global.u32 	%r42, [%rd19];
	setp.lt.s32 	%p19, %r42, 1;
	@%p19 bra 	$L__BB0_55;
	add.s32 	%r43, %r36, %r1;
	rem.s32 	%r44, %r43, %r35;
	add.s64 	%rd21, %rd30, %rd18;
	ld.global.u32 	%r2, [%rd21];
	add.s64 	%rd22, %rd31, %rd18;
	ld.global.u32 	%r3, [%rd22];
	mul.wide.s32 	%rd23, %r44, 4;
	add.s64 	%rd24, %rd30, %rd23;
	ld.global.u32 	%r4, [%rd24];
	add.s64 	%rd25, %rd31, %rd23;
	ld.global.u32 	%r5, [%rd25];
	setp.lt.s32 	%p20, %r35, 1;
	@%p20 bra 	$L__BB0_55;
	setp.ge.s32 	%p21, %r4, %r2;
	setp.ge.s32 	%p22, %r5, %r3;
	setp.lt.s32 	%p23, %r4, %r2;
	setp.lt.s32 	%p24, %r5, %r3;
	sub.s32 	%r48, %r5, %r3;
	cvt.rn.f64.s32 	%fd2, %r48;
	sub.s32 	%r49, %r4, %r2;
	cvt.rn.f64.s32 	%fd3, %r49;
	div.rn.f64 	%fd1, %fd2, %fd3;
	neg.s32 	%r90, %r35;
	neg.s32 	%r89, %r1;
	and.pred  	%p25, %p21, %p22;
	selp.u32 	%r50, 1, 0, %p25;
	selp.b32 	%r51, 2, %r50, %p22;
	selp.b32 	%r52, %r51, %r50, %p23;
	selp.b32 	%r53, 3, %r52, %p24;
	selp.b32 	%r54, %r53, %r52, %p23;
	selp.b32 	%r55, 4, %r54, %p24;
	selp.b32 	%r8, %r55, %r54, %p21;
	mov.b32 	%r94, -1;
	mov.b32 	%r95, 1000000000;
	mov.b32 	%r91, 0;
$L__BB0_6:
	setp.eq.s32 	%p26, %r89, 0;
	@%p26 bra 	$L__BB0_52;
	setp.gt.s32 	%p27, %r8, 2;
	@%p27 bra 	$L__BB0_15;
	setp.eq.s32 	%p30, %r8, 1;
	@%p30 bra 	$L__BB0_22;
	setp.eq.s32 	%p31, %r8, 2;
	@%p31 bra 	$L__BB0_10;
	bra.uni 	$L__BB0_52;
$L__BB0_10:
	ld.global.u32 	%r72, [%rd29];
	setp.lt.s32 	%p46, %r72, 1;
	@%p46 bra 	$L__BB0_52;
	ld.global.u32 	%r18, [%rd30];
	setp.le.s32 	%p47, %r2, %r18;
	@%p47 bra 	$L__BB0_52;
	ld.global.u32 	%r19, [%rd31];
	setp.gt.s32 	%p48, %r3, %r19;
	@%p48 bra 	$L__BB0_52;
	setp.ne.s32 	%p49, %r4, %r2;
	@%p49 bra 	$L__BB0_32;
	setp.eq.s32 	%p63, %r18, %r2;
	bra.uni 	$L__BB0_35;
$L__BB0_15:
	setp.eq.s32 	%p28, %r8, 3;
	@%p28 bra 	$L__BB0_37;
	setp.eq.s32 	%p29, %r8, 4;
	@%p29 bra 	$L__BB0_17;
	bra.uni 	$L__BB0_52;
$L__BB0_17:
	ld.global.u32 	%r56, [%rd29];
	setp.lt.s32 	%p32, %r56, 1;
	@%p32 bra 	$L__BB0_52;
	ld.global.u32 	%r26, [%rd30];
	setp.gt.s32 	%p33, %r2, %r26;
	@%p33 bra 	$L__BB0_52;
	ld.global.u32 	%r27, [%rd31];
	setp.le.s32 	%p34, %r3, %r27;
	@%p34 bra 	$L__BB0_52;
	setp.ne.s32 	%p35, %r4, %r2;
	@%p35 bra 	$L__BB0_47;
	setp.eq.s32 	%p65, %r26, %r2;
	bra.uni 	$L__BB0_50;
$L__BB0_22:
	ld.global.u32 	%r80, [%rd29];
	setp.lt.s32 	%p53, %r80, 1;
	@%p53 bra 	$L__BB0_52;
	ld.global.u32 	%r14, [%rd30];
	setp.gt.s32 	%p54, %r2, %r14;
	@%p54 bra 	$L__BB0_52;
	ld.global.u32 	%r15, [%rd31];
	setp.gt.s32 	%p55, %r3, %r15;
	@%p55 bra 	$L__BB0_52;
	setp.ne.s32 	%p56, %r4, %r2;
	@%p56 bra 	$L__BB0_27;
	setp.eq.s32 	%p62, %r14, %r2;
	bra.uni 	$L__BB0_30;
$L__BB0_27:
	setp.ne.s32 	%p57, %r5, %r3;
	@%p57 bra 	$L__BB0_29;
	setp.eq.s32 	%p62, %r15, %r3;
	bra.uni 	$L__BB0_30;
$L__BB0_29:
	sub.s32 	%r81, %r15, %r3;
	cvt.rn.f64.s32 	%fd13, %r81;
	sub.s32 	%r82, %r14, %r2;
	cvt.rn.f64.s32 	%fd14, %r82;
	div.rn.f64 	%fd15, %fd13, %fd14;
	setp.eq.f64 	%p62, %fd15, %fd1;
$L__BB0_30:
	not.pred 	%p58, %p62;
	@%p58 bra 	$L__BB0_52;
	sub.s32 	%r83, %r2, %r14;
	abs.s32 	%r84, %r83;
	sub.s32 	%r85, %r3, %r15;
	abs.s32 	%r86, %r85;
	add.s32 	%r87, %r86, %r84;
	setp.lt.s32 	%p59, %r87, %r95;
	selp.b32 	%r94, %r91, %r94, %p59;
	min.s32 	%r95, %r87, %r95;
	bra.uni 	$L__BB0_52;
$L__BB0_32:
	setp.ne.s32 	%p50, %r5, %r3;
	@%p50 bra 	$L__BB0_34;
	setp.eq.s32 	%p63, %r19, %r3;
	bra.uni 	$L__BB0_35;
$L__BB0_34:
	sub.s32 	%r73, %r19, %r3;
	cvt.rn.f64.s32 	%fd10, %r73;
	sub.s32 	%r74, %r18, %r2;
	cvt.rn.f64.s32 	%fd11, %r74;
	div.rn.f64 	%fd12, %fd10, %fd11;
	setp.eq.f64 	%p63, %fd12, %fd1;
$L__BB0_35:
	not.pred 	%p51, %p63;
	@%p51 bra 	$L__BB0_52;
	sub.s32 	%r75, %r2, %r18;
	abs.s32 	%r76, %r75;
	sub.s32 	%r77, %r3, %r19;
	abs.s32 	%r78, %r77;
	add.s32 	%r79, %r78, %r76;
	setp.lt.s32 	%p52, %r79, %r95;
	selp.b32 	%r94, %r91, %r94, %p52;
	min.s32 	%r95, %r79, %r95;
	bra.uni 	$L__BB0_52;
$L__BB0_37:
	ld.global.u32 	%r64, [%rd29];
	setp.lt.s32 	%p39, %r64, 1;
	@%p39 bra 	$L__BB0_52;
	ld.global.u32 	%r22, [%rd30];
	setp.le.s32 	%p40, %r2, %r22;
	@%p40 bra 	$L__BB0_52;
	ld.global.u32 	%r23, [%rd31];
	setp.le.s32 	%p41, %r3, %r23;
	@%p41 bra 	$L__BB0_52;
	setp.ne.s32 	%p42, %r4, %r2;
	@%p42 bra 	$L__BB0_42;
	setp.eq.s32 	%p64, %r22, %r2;
	bra.uni 	$L__BB0_45;
$L__BB0_42:
	setp.ne.s32 	%p43, %r5, %r3;
	@%p43 bra 	$L__BB0_44;
	setp.eq.s32 	%p64, %r23, %r3;
	bra.uni 	$L__BB0_45;
$L__BB0_44:
	sub.s32 	%r65, %r23, %r3;
	cvt.rn.f64.s32 	%fd7, %r65;
	sub.s32 	%r66, %r22, %r2;
	cvt.rn.f64.s32 	%fd8, %r66;
	div.rn.f64 	%fd9, %fd7, %fd8;
	setp.eq.f64 	%p64, %fd9, %fd1;
$L__BB0_45:
	not.pred 	%p44, %p64;
	@%p44 bra 	$L__BB0_52;
	sub.s32 	%r67, %r2, %r22;
	abs.s32 	%r68, %r67;
	sub.s32 	%r69, %r3, %r23;
	abs.s32 	%r70, %r69;
	add.s32 	%r71, %r70, %r68;
	setp.lt.s32 	%p45, %r71, %r95;
	selp.b32 	%r94, %r91, %r94, %p45;
	min.s32 	%r95, %r71, %r95;
	bra.uni 	$L__BB0_52;
$L__BB0_47:
	setp.ne.s32 	%p36, %r5, %r3;
	@%p36 bra 	$L__BB0_49;
	setp.eq.s32 	%p65, %r27, %r3;
	bra.uni 	$L__BB0_50;
$L__BB0_49:
	sub.s32 	%r57, %r27, %r3;
	cvt.rn.f64.s32 	%fd4, %r57;
	sub.s32 	%r58, %r26, %r2;
	cvt.rn.f64.s32 	%fd5, %r58;
	div.rn.f64 	%fd6, %fd4, %fd5;
	setp.eq.f64 	%p65, %fd6, %fd1;
$L__BB0_50:
	not.pred 	%p37, %p65;
	@%p37 bra 	$L__BB0_52;
	sub.s32 	%r59, %r2, %r26;
	abs.s32 	%r60, %r59;
	sub.s32 	%r61, %r3, %r27;
	abs.s32 	%r62, %r61;
	add.s32 	%r63, %r62, %r60;
	setp.lt.s32 	%p38, %r63, %r95;
	selp.b32 	%r94, %r91, %r94, %p38;
	min.s32 	%r95, %r63, %r95;
$L__BB0_52:
	add.s32 	%r91, %r91, 1;
	add.s32 	%r90, %r90, 1;
	setp.ne.s32 	%p60, %r90, 0;
	add.s32 	%r89, %r89, 1;
	add.s64 	%rd31, %rd31, 4;
	add.s64 	%rd30, %rd30, 4;
	add.s64 	%rd29, %rd29, 4;
	@%p60 bra 	$L__BB0_6;
	setp.eq.s32 	%p61, %r94, -1;
	@%p61 bra 	$L__BB0_55;
	cvta.to.global.u64 	%rd26, %rd4;
	add.s64 	%rd28, %rd26, %rd18;
	atom.global.add.u32 	%r88, [%rd28], 1;
$L__BB0_55:
	ret;

}


// ===== COMPILED SASS (sm_100) =====

	.target	sm_100

	.elftype	@"ET_EXEC"


//--------------------- .note.nv.tkinfo           --------------------------
	.section	.note.nv.tkinfo,"",@"SHT_NOTE"
	.sectionflags	@"SHF_NOTE_NV_TKINFO"
	.tkinfo
        /*0018*/ 	.word	0x00000002
        /*0030*/ 	.string	""
        /*0030*/ 	.string	"ptxas"
        /*0030*/ 	.string	"Cuda compilation tools, release 13.0, V13.0.88"
        /*0030*/ 	.string	"Build cuda_13.0.r13.0/compiler.36424714_0"
        /*0030*/ 	.string	"-arch sm_100 -m 64 "



//--------------------- .note.nv.cuinfo           --------------------------
	.section	.note.nv.cuinfo,"",@"SHT_NOTE"
	.sectionflags	@"SHF_NOTE_NV_CUINFO"
        /*0018*/ 	.short	0x0002
        /*001a*/ 	.short	0x0064
        /*001c*/ 	.short	0x0082
	.zero		2


//--------------------- .nv.info                  --------------------------
	.section	.nv.info,"",@"SHT_CUDA_INFO"
	.align	4


	//----- nvinfo : EIATTR_REGCOUNT
	.align		4
        /*0000*/ 	.byte	0x04, 0x2f
        /*0002*/ 	.short	(.L_2 - .L_1)
	.align		4
.L_1:
        /*0004*/ 	.word	index@(_Z21tankInteractionKernel5TanksiiPi)
        /*0008*/ 	.word	0x0000002e


	//----- nvinfo : EIATTR_FRAME_SIZE
	.align		4
.L_2:
        /*000c*/ 	.byte	0x04, 0x11
        /*000e*/ 	.short	(.L_4 - .L_3)
	.align		4
.L_3:
        /*0010*/ 	.word	index@($__internal_0_$__cuda_sm20_div_rn_f64_full)
        /*0014*/ 	.word	0x00000008


	//----- nvinfo : EIATTR_FRAME_SIZE
	.align		4
.L_4:
        /*0018*/ 	.byte	0x04, 0x11
        /*001a*/ 	.short	(.L_6 - .L_5)
	.align		4
.L_5:
        /*001c*/ 	.word	index@(_Z21tankInteractionKernel5TanksiiPi)
        /*0020*/ 	.word	0x00000008


	//----- nvinfo : EIATTR_MIN_STACK_SIZE
	.align		4
.L_6:
        /*0024*/ 	.byte	0x04, 0x12
        /*0026*/ 	.short	(.L_8 - .L_7)
	.align		4
.L_7:
        /*0028*/ 	.word	index@(_Z21tankInteractionKernel5TanksiiPi)
        /*002c*/ 	.word	0x00000008
.L_8:


//--------------------- .nv.compat                --------------------------
	.section	.nv.compat,"",@"SHT_CUDA_COMPAT_INFO"
	.align	4
        /*0000*/ 	.byte	0x02, 0x09, 0x00, 0x00, 0x02, 0x02, 0x01, 0x00, 0x02, 0x05, 0x05, 0x00, 0x03, 0x07, 0x01, 0x01
        /*0010*/ 	.byte	0x02, 0x03, 0x00, 0x00, 0x02, 0x06, 0x01, 0x00, 0x04, 0x0b, 0x08, 0x00, 0x01, 0x00, 0x00, 0x00
        /*0020*/ 	.byte	0x00, 0x00, 0x00, 0x00


//--------------------- .nv.info._Z21tankInteractionKernel5TanksiiPi --------------------------
	.section	.nv.info._Z21tankInteractionKernel5TanksiiPi,"",@"SHT_CUDA_INFO"
	.sectionflags	@""
	.align	4


	//----- nvinfo : EIATTR_CUDA_API_VERSION
	.align		4
        /*0000*/ 	.byte	0x04, 0x37
        /*0002*/ 	.short	(.L_10 - .L_9)
.L_9:
        /*0004*/ 	.word	0x00000082


	//----- nvinfo : EIATTR_KPARAM_INFO
	.align		4
.L_10:
        /*0008*/ 	.byte	0x04, 0x17
        /*000a*/ 	.short	(.L_12 - .L_11)
.L_11:
        /*000c*/ 	.word	0x00000000
        /*0010*/ 	.short	0x0003
        /*0012*/ 	.short	0x0028
        /*0014*/ 	.byte	0x00, 0xf5, 0x21, 0x00


	//----- nvinfo : EIATTR_KPARAM_INFO
	.align		4
.L_12:
        /*0018*/ 	.byte	0x04, 0x17
        /*001a*/ 	.short	(.L_14 - .L_13)
.L_13:
        /*001c*/ 	.word	0x00000000
        /*0020*/ 	.short	0x0002
        /*0022*/ 	.short	0x0024
        /*0024*/ 	.byte	0x00, 0xf0, 0x11, 0x00


	//----- nvinfo : EIATTR_KPARAM_INFO
	.align		4
.L_14:
        /*0028*/ 	.byte	0x04, 0x17
        /*002a*/ 	.short	(.L_16 - .L_15)
.L_15:
        /*002c*/ 	.word	0x00000000
        /*0030*/ 	.short	0x0001
        /*0032*/ 	.short	0x0020
        /*0034*/ 	.byte	0x00, 0xf0, 0x11, 0x00


	//----- nvinfo : EIATTR_KPARAM_INFO
	.align		4
.L_16:
        /*0038*/ 	.byte	0x04, 0x17
        /*003a*/ 	.short	(.L_18 - .L_17)
.L_17:
        /*003c*/ 	.word	0x00000000
        /*0040*/ 	.short	0x0000
        /*0042*/ 	.short	0x0000
        /*0044*/ 	.byte	0x00, 0xf0, 0x81, 0x00


	//----- nvinfo : EIATTR_SPARSE_MMA_MASK
	.align		4
.L_18:
        /*0048*/ 	.byte	0x03, 0x50
        /*004a*/ 	.short	0x0000


	//----- nvinfo : EIATTR_MAXREG_COUNT
	.align		4
        /*004c*/ 	.byte	0x03, 0x1b
        /*004e*/ 	.short	0x00ff


	//----- nvinfo : EIATTR_EXTERNS
	.align		4
        /*0050*/ 	.byte	0x04, 0x0f
        /*0052*/ 	.short	(.L_20 - .L_19)


	//   ....[0]....
	.align		4
.L_19:
        /*0054*/ 	.word	index@(vprintf)


	//----- nvinfo : EIATTR_MERCURY_ISA_VERSION
	.align		4
.L_20:
        /*0058*/ 	.byte	0x03, 0x5f
        /*005a*/ 	.short	0x0101


	//----- nvinfo : EIATTR_VRC_CTA_INIT_COUNT
	.align		4
        /*005c*/ 	.byte	0x02, 0x4a
	.zero		1
	.zero		1


	//----- nvinfo : EIATTR_SYSCALL_OFFSETS
	.align		4
        /*0060*/ 	.byte	0x04, 0x46
        /*0062*/ 	.short	(.L_22 - .L_21)


	//   ....[0]....
.L_21:
        /*0064*/ 	.word	0x000001d0


	//----- nvinfo : EIATTR_EXIT_INSTR_OFFSETS
	.align		4
.L_22:
        /*0068*/ 	.byte	0x04, 0x1c
        /*006a*/ 	.short	(.L_24 - .L_23)


	//   ....[0]....
.L_23:
        /*006c*/ 	.word	0x00000210


	//   ....[1]....
        /*0070*/ 	.word	0x00000290


	//   ....[2]....
        /*0074*/ 	.word	0x00000420


	//   ....[3]....
        /*0078*/ 	.word	0x00001860


	//   ....[4]....
        /*007c*/ 	.word	0x000018d0


	//----- nvinfo : EIATTR_INDIRECT_BRANCH_TARGETS
	.align		4
.L_24:
        /*0080*/ 	.byte	0x04, 0x34
        /*0082*/ 	.short	(.L_26 - .L_25)


	//   ....[0]....
.L_25:
        /*0084*/ 	.word	.L_x_31@srel
        /*0088*/ 	.short	0x0
        /*008a*/ 	.short	0x0
        /*008c*/ 	.word	0x3
        /*0090*/ 	.word	.L_x_32@srel
        /*0094*/ 	.word	.L_x_33@srel
        /*0098*/ 	.word	.L_x_6@srel


	//   ....[1]....
        /*009c*/ 	.word	.L_x_35@srel
        /*00a0*/ 	.short	0x0
        /*00a2*/ 	.short	0x0
        /*00a4*/ 	.word	0x3
        /*00a8*/ 	.word	.L_x_36@srel
        /*00ac*/ 	.word	.L_x_37@srel
        /*00b0*/ 	.word	.L_x_6@srel


	//----- nvinfo : EIATTR_CRS_STACK_SIZE
	.align		4
.L_26:
        /*00b4*/ 	.byte	0x04, 0x1e
        /*00b6*/ 	.short	(.L_28 - .L_27)
.L_27:
        /*00b8*/ 	.word	0x00000000


	//----- nvinfo : EIATTR_CBANK_PARAM_SIZE
	.align		4
.L_28:
        /*00bc*/ 	.byte	0x03, 0x19
        /*00be*/ 	.short	0x0030


	//----- nvinfo : EIATTR_PARAM_CBANK
	.align		4
        /*00c0*/ 	.byte	0x04, 0x0a
        /*00c2*/ 	.short	(.L_30 - .L_29)
	.align		4
.L_29:
        /*00c4*/ 	.word	index@(.nv.constant0._Z21tankInteractionKernel5TanksiiPi)
        /*00c8*/ 	.short	0x0380
        /*00ca*/ 	.short	0x0030


	//----- nvinfo : EIATTR_SW_WAR
	.align		4
.L_30:
        /*00cc*/ 	.byte	0x04, 0x36
        /*00ce*/ 	.short	(.L_32 - .L_31)
.L_31:
        /*00d0*/ 	.word	0x00000008
.L_32:


//--------------------- .nv.callgraph             --------------------------
	.section	.nv.callgraph,"",@"SHT_CUDA_CALLGRAPH"
	.align	4
	.sectionentsize	8
	.align		4
        /*0000*/ 	.word	0x00000000
	.align		4
        /*0004*/ 	.word	0xffffffff
	.align		4
        /*0008*/ 	.word	index@(_Z21tankInteractionKernel5TanksiiPi)
	.align		4
        /*000c*/ 	.word	index@(vprintf)
	.align		4
        /*0010*/ 	.word	0x00000000
	.align		4
        /*0014*/ 	.word	0xfffffffe
	.align		4
        /*0018*/ 	.word	0x00000000
	.align		4
        /*001c*/ 	.word	0xfffffffd
	.align		4
        /*0020*/ 	.word	0x00000000
	.align		4
        /*0024*/ 	.word	0xfffffffc


//--------------------- .nv.constant4             --------------------------
	.section	.nv.constant4,"a",@progbits
	.align	8
	.align		8
.nv.constant4:
        /*0000*/ 	.dword	vprintf
	.align		8
        /*0008*/ 	.dword	$str


//--------------------- .nv.constant2._Z21tankInteractionKernel5TanksiiPi --------------------------
	.section	.nv.constant2._Z21tankInteractionKernel5TanksiiPi,"a",@progbits
	.sectionflags	@""
	.align	4
.nv.constant2._Z21tankInteractionKernel5TanksiiPi:
        /*0000*/ 	.byte	0x60, 0x0c, 0x00, 0x00, 0xc0, 0x08, 0x00, 0x00, 0x80, 0x17, 0x00, 0x00, 0x00, 0x14, 0x00, 0x00
        /*0010*/ 	.byte	0x60, 0x10, 0x00, 0x00, 0x80, 0x17, 0x00, 0x00


//--------------------- .text._Z21tankInteractionKernel5TanksiiPi --------------------------
	.section	.text._Z21tankInteractionKernel5TanksiiPi,"ax",@progbits
	.align	128
        .global         _Z21tankInteractionKernel5TanksiiPi
        .type           _Z21tankInteractionKernel5TanksiiPi,@function
        .size           _Z21tankInteractionKernel5TanksiiPi,(.L_x_39 - _Z21tankInteractionKernel5TanksiiPi)
        .other          _Z21tankInteractionKernel5TanksiiPi,@"STO_CUDA_ENTRY STV_DEFAULT"
_Z21tankInteractionKernel5TanksiiPi:
.text._Z21tankInteractionKernel5TanksiiPi:
[----:B------:R-:W0:Y:S01]  /*0000*/  LDC R1, c[0x0][0x37c] ;  /* 0x0000df00ff017b82 */ /* 0x000e220000000800 */
[----:B------:R-:W1:Y:S01]  /*0010*/  S2R R3, SR_TID.X ;  /* 0x0000000000037919 */ /* 0x000e620000002100 */
[----:B------:R-:W2:Y:S06]  /*0020*/  LDCU UR5, c[0x0][0x2fc] ;  /* 0x00005f80ff0577ac */ /* 0x000eac0008000800 */
[----:B------:R-:W1:Y:S01]  /*0030*/  S2UR UR6, SR_CTAID.X ;  /* 0x00000000000679c3 */ /* 0x000e620000002500 */
[----:B0-----:R-:W-:Y:S01]  /*0040*/  VIADD R1, R1, 0xfffffff8 ;  /* 0xfffffff801017836 */ /* 0x001fe20000000000 */
[----:B------:R-:W-:Y:S01]  /*0050*/  BSSY.RECONVERGENT B6, `(.L_x_0) ;  /* 0x0000019000067945 */ /* 0x000fe20003800200 */
[----:B------:R-:W0:Y:S01]  /*0060*/  LDCU UR4, c[0x0][0x2f8] ;  /* 0x00005f00ff0477ac */ /* 0x000e220008000800 */
[----:B------:R-:W3:Y:S04]  /*0070*/  LDCU.64 UR8, c[0x0][0x380] ;  /* 0x00007000ff0877ac */ /* 0x000ee80008000a00 */
[----:B------:R-:W1:Y:S01]  /*0080*/  LDC R2, c[0x0][0x360] ;  /* 0x0000d800ff027b82 */ /* 0x000e620000000800 */
[----:B------:R-:W4:Y:S01]  /*0090*/  LDCU.64 UR10, c[0x0][0x388] ;  /* 0x00007100ff0a77ac */ /* 0x000f220008000a00 */
[----:B------:R-:W5:Y:S01]  /*00a0*/  LDCU.64 UR12, c[0x0][0x390] ;  /* 0x00007200ff0c77ac */ /* 0x000f620008000a00 */
[----:B0-----:R-:W-:Y:S01]  /*00b0*/  IADD3 R6, P1, PT, R1, UR4, RZ ;  /* 0x0000000401067c10 */ /* 0x001fe2000ff3e0ff */
[----:B---3--:R-:W-:-:S02]  /*00c0*/  IMAD.U32 R22, RZ, RZ, UR8 ;  /* 0x00000008ff167e24 */ /* 0x008fc4000f8e00ff */
[----:B------:R-:W-:Y:S02]  /*00d0*/  IMAD.U32 R23, RZ, RZ, UR9 ;  /* 0x00000009ff177e24 */ /* 0x000fe4000f8e00ff */
[----:B----4-:R-:W-:Y:S02]  /*00e0*/  IMAD.U32 R18, RZ, RZ, UR10 ;  /* 0x0000000aff127e24 */ /* 0x010fe4000f8e00ff */
[----:B------:R-:W-:Y:S02]  /*00f0*/  IMAD.U32 R17, RZ, RZ, UR11 ;  /* 0x0000000bff117e24 */ /* 0x000fe4000f8e00ff */
[----:B-1----:R-:W-:Y:S02]  /*0100*/  IMAD R2, R2, UR6, R3 ;  /* 0x0000000602027c24 */ /* 0x002fe4000f8e0203 */
[----:B-----5:R-:W-:Y:S02]  /*0110*/  IMAD.U32 R16, RZ, RZ, UR12 ;  /* 0x0000000cff107e24 */ /* 0x020fe4000f8e00ff */
[----:B------:R-:W-:Y:S01]  /*0120*/  IMAD.U32 R19, RZ, RZ, UR13 ;  /* 0x0000000dff137e24 */ /* 0x000fe2000f8e00ff */
[----:B------:R-:W-:Y:S01]  /*0130*/  ISETP.GT.AND P0, PT, R2, 0x4, PT ;  /* 0x000000040200780c */ /* 0x000fe20003f04270 */
[----:B--2---:R-:W-:-:S12]  /*0140*/  IMAD.X R7, RZ, RZ, UR5, P1 ;  /* 0x00000005ff077e24 */ /* 0x004fd800088e06ff */
[----:B------:R-:W-:Y:S05]  /*0150*/  @P0 BRA `(.L_x_1) ;  /* 0x0000000000200947 */ /* 0x000fea0003800000 */
[----:B------:R-:W-:Y:S01]  /*0160*/  MOV R0, 0x0 ;  /* 0x0000000000007802 */ /* 0x000fe20000000f00 */
[----:B------:R0:W-:Y:S01]  /*0170*/  STL [R1], R2 ;  /* 0x0000000201007387 */ /* 0x0001e20000100800 */
[----:B------:R-:W1:Y:S02]  /*0180*/  LDCU.64 UR4, c[0x4][0x8] ;  /* 0x01000100ff0477ac */ /* 0x000e640008000a00 */
[----:B------:R0:W2:Y:S01]  /*0190*/  LDC.64 R8, c[0x4][R0] ;  /* 0x0100000000087b82 */ /* 0x0000a20000000a00 */
[----:B-1----:R-:W-:Y:S02]  /*01a0*/  IMAD.U32 R4, RZ, RZ, UR4 ;  /* 0x00000004ff047e24 */ /* 0x002fe4000f8e00ff */
[----:B0-----:R-:W-:-:S07]  /*01b0*/  IMAD.U32 R5, RZ, RZ, UR5 ;  /* 0x00000005ff057e24 */ /* 0x001fce000f8e00ff */
[----:B------:R-:W-:-:S07]  /*01c0*/  LEPC R20, `(.L_x_1) ;  /* 0x000000001014794e */ /* 0x000fce0000000000 */
[----:B--2---:R-:W-:Y:S05]  /*01d0*/  CALL.ABS.NOINC R8 ;  /* 0x0000000008007343 */ /* 0x004fea0003c00000 */
.L_x_1:
[----:B------:R-:W-:Y:S05]  /*01e0*/  BSYNC.RECONVERGENT B6 ;  /* 0x0000000000067941 */ /* 0x000fea0003800200 */
.L_x_0:
[----:B------:R-:W0:Y:S02]  /*01f0*/  LDC R7, c[0x0][0x3a0] ;  /* 0x0000e800ff077b82 */ /* 0x000e240000000800 */
[----:B0-----:R-:W-:-:S13]  /*0200*/  ISETP.GE.AND P0, PT, R2, R7, PT ;  /* 0x000000070200720c */ /* 0x001fda0003f06270 */
[----:B------:R-:W-:Y:S05]  /*0210*/  @P0 EXIT ;  /* 0x000000000000094d */ /* 0x000fea0003800000 */
[----:B------:R-:W0:Y:S08]  /*0220*/  LDC.64 R12, c[0x0][0x358] ;  /* 0x0000d600ff0c7b82 */ /* 0x000e300000000a00 */
[----:B------:R-:W1:Y:S01]  /*0230*/  LDC.64 R4, c[0x0][0x390] ;  /* 0x0000e400ff047b82 */ /* 0x000e620000000a00 */
[----:B0-----:R-:W-:Y:S02]  /*0240*/  R2UR UR4, R12 ;  /* 0x000000000c0472ca */ /* 0x001fe400000e0000 */
[----:B------:R-:W-:Y:S01]  /*0250*/  R2UR UR5, R13 ;  /* 0x000000000d0572ca */ /* 0x000fe200000e0000 */
[----:B-1----:R-:W-:-:S12]  /*0260*/  IMAD.WIDE R4, R2, 0x4, R4 ;  /* 0x0000000402047825 */ /* 0x002fd800078e0204 */
[----:B------:R-:W2:Y:S02]  /*0270*/  LDG.E R4, desc[UR4][R4.64] ;  /* 0x0000000404047981 */ /* 0x000ea4000c1e1900 */
[----:B--2---:R-:W-:-:S13]  /*0280*/  ISETP.GE.AND P0, PT, R4, 0x1, PT ;  /* 0x000000010400780c */ /* 0x004fda0003f06270 */
[----:B------:R-:W-:Y:S05]  /*0290*/  @!P0 EXIT ;  /* 0x000000000000894d */ /* 0x000fea0003800000 */
[----:B------:R-:W-:Y:S01]  /*02a0*/  IABS R6, R7 ;  /* 0x0000000700067213 */ /* 0x000fe20000000000 */
[----:B------:R-:W0:Y:S01]  /*02b0*/  LDCU UR4, c[0x0][0x3a4] ;  /* 0x00007480ff0477ac */ /* 0x000e220008000800 */
[----:B------:R-:W-:Y:S02]  /*02c0*/  ISETP.GE.AND P2, PT, R7, 0x1, PT ;  /* 0x000000010700780c */ /* 0x000fe40003f46270 */
[----:B------:R-:W1:Y:S08]  /*02d0*/  I2F.RP R3, R6 ;  /* 0x0000000600037306 */ /* 0x000e700000209400 */
[----:B-1----:R-:W1:Y:S01]  /*02e0*/  MUFU.RCP R3, R3 ;  /* 0x0000000300037308 */ /* 0x002e620000001000 */
[----:B0-----:R-:W-:-:S05]  /*02f0*/  VIADD R0, R2, UR4 ;  /* 0x0000000402007c36 */ /* 0x001fca0008000000 */
[----:B------:R-:W-:Y:S01]  /*0300*/  ISETP.GE.AND P1, PT, R0, RZ, PT ;  /* 0x000000ff0000720c */ /* 0x000fe20003f26270 */
[----:B-1----:R-:W-:Y:S01]  /*0310*/  VIADD R4, R3, 0xffffffe ;  /* 0x0ffffffe03047836 */ /* 0x002fe20000000000 */
[----:B------:R-:W-:-:S03]  /*0320*/  IABS R3, R0 ;  /* 0x0000000000037213 */ /* 0x000fc60000000000 */
[----:B------:R0:W1:Y:S02]  /*0330*/  F2I.FTZ.U32.TRUNC.NTZ R5, R4 ;  /* 0x0000000400057305 */ /* 0x000064000021f000 */
[----:B0-----:R-:W-:Y:S02]  /*0340*/  IMAD.MOV.U32 R4, RZ, RZ, RZ ;  /* 0x000000ffff047224 */ /* 0x001fe400078e00ff */
[----:B-1----:R-:W-:-:S04]  /*0350*/  IMAD.MOV R9, RZ, RZ, -R5 ;  /* 0x000000ffff097224 */ /* 0x002fc800078e0a05 */
[----:B------:R-:W-:-:S04]  /*0360*/  IMAD R9, R9, R6, RZ ;  /* 0x0000000609097224 */ /* 0x000fc800078e02ff */
[----:B------:R-:W-:Y:S02]  /*0370*/  IMAD.HI.U32 R5, R5, R9, R4 ;  /* 0x0000000905057227 */ /* 0x000fe400078e0004 */
[----:B------:R-:W0:Y:S04]  /*0380*/  LDC.64 R8, c[0x0][0x380] ;  /* 0x0000e000ff087b82 */ /* 0x000e280000000a00 */
[----:B------:R-:W-:-:S04]  /*0390*/  IMAD.HI.U32 R5, R5, R3, RZ ;  /* 0x0000000305057227 */ /* 0x000fc800078e00ff */
[----:B------:R-:W-:-:S04]  /*03a0*/  IMAD.MOV R5, RZ, RZ, -R5 ;  /* 0x000000ffff057224 */ /* 0x000fc800078e0a05 */
[----:B------:R-:W-:-:S05]  /*03b0*/  IMAD R3, R6, R5, R3 ;  /* 0x0000000506037224 */ /* 0x000fca00078e0203 */
[----:B------:R-:W-:-:S13]  /*03c0*/  ISETP.GT.U32.AND P0, PT, R6, R3, PT ;  /* 0x000000030600720c */ /* 0x000fda0003f04070 */
[----:B------:R-:W-:-:S05]  /*03d0*/  @!P0 IMAD.IADD R3, R3, 0x1, -R6 ;  /* 0x0000000103038824 */ /* 0x000fca00078e0a06 */
[----:B------:R-:W-:-:S13]  /*03e0*/  ISETP.GT.U32.AND P0, PT, R6, R3, PT ;  /* 0x000000030600720c */ /* 0x000fda0003f04070 */
[----:B------:R-:W-:Y:S01]  /*03f0*/  @!P0 IMAD.IADD R3, R3, 0x1, -R6 ;  /* 0x0000000103038824 */ /* 0x000fe200078e0a06 */
[----:B------:R-:W-:-:S03]  /*0400*/  ISETP.NE.AND P0, PT, R7, RZ, PT ;  /* 0x000000ff0700720c */ /* 0x000fc60003f05270 */
[----:B------:R-:W-:Y:S01]  /*0410*/  IMAD.MOV.U32 R15, RZ, RZ, R3 ;  /* 0x000000ffff0f7224 */ /* 0x000fe200078e0003 */
[----:B0-----:R-:W-:Y:S09]  /*0420*/  @!P2 EXIT ;  /* 0x000000000000a94d */ /* 0x001ff20003800000 */
[----:B------:R-:W-:Y:S01]  /*0430*/  R2UR UR4, R12 ;  /* 0x000000000c0472ca */ /* 0x000fe200000e0000 */
[----:B------:R-:W-:Y:S01]  /*0440*/  @!P1 IMAD.MOV R15, RZ, RZ, -R15 ;  /* 0x000000ffff0f9224 */ /* 0x000fe200078e0a0f */
[C---:B------:R-:W-:Y:S01]  /*0450*/  R2UR UR5, R13.reuse ;  /* 0x000000000d0572ca */ /* 0x040fe200000e0000 */
[----:B------:R-:W-:Y:S01]  /*0460*/  IMAD.WIDE R4, R2, 0x4, R8 ;  /* 0x0000000402047825 */ /* 0x000fe200078e0208 */
[----:B------:R-:W-:Y:S01]  /*0470*/  R2UR UR6, R12 ;  /* 0x000000000c0672ca */ /* 0x000fe200000e0000 */
[----:B------:R-:W0:Y:S01]  /*0480*/  LDC.64 R10, c[0x0][0x388] ;  /* 0x0000e200ff0a7b82 */ /* 0x000e220000000a00 */
[----:B------:R-:W-:Y:S02]  /*0490*/  R2UR UR7, R13 ;  /* 0x000000000d0772ca */ /* 0x000fe400000e0000 */
[----:B------:R-:W-:-:S05]  /*04a0*/  @!P0 LOP3.LUT R15, RZ, R7, RZ, 0x33, !PT ;  /* 0x00000007ff0f8212 */ /* 0x000fca00078e33ff */
[----:B------:R-:W-:Y:S02]  /*04b0*/  IMAD.WIDE R8, R15, 0x4, R8 ;  /* 0x000000040f087825 */ /* 0x000fe400078e0208 */
[----:B------:R1:W2:Y:S04]  /*04c0*/  LDG.E R3, desc[UR4][R4.64] ;  /* 0x0000000404037981 */ /* 0x0002a8000c1e1900 */
[----:B------:R-:W2:Y:S01]  /*04d0*/  LDG.E R8, desc[UR6][R8.64] ;  /* 0x0000000608087981 */ /* 0x000ea2000c1e1900 */
[----:B0-----:R-:W-:-:S04]  /*04e0*/  IMAD.WIDE R6, R2, 0x4, R10 ;  /* 0x0000000402067825 */ /* 0x001fc800078e020a */
[----:B------:R-:W-:Y:S02]  /*04f0*/  IMAD.WIDE R10, R15, 0x4, R10 ;  /* 0x000000040f0a7825 */ /* 0x000fe400078e020a */
[----:B------:R-:W3:Y:S04]  /*0500*/  LDG.E R7, desc[UR4][R6.64] ;  /* 0x0000000406077981 */ /* 0x000ee8000c1e1900 */
[----:B------:R-:W3:Y:S01]  /*0510*/  LDG.E R10, desc[UR6][R10.64] ;  /* 0x000000060a0a7981 */ /* 0x000ee2000c1e1900 */
[----:B-1----:R-:W-:Y:S01]  /*0520*/  IMAD.MOV.U32 R4, RZ, RZ, 0x1 ;  /* 0x00000001ff047424 */ /* 0x002fe200078e00ff */
[----:B------:R-:W-:Y:S01]  /*0530*/  BSSY.RECONVERGENT B0, `(.L_x_2) ;  /* 0x000001c000007945 */ /* 0x000fe20003800200 */
[C---:B--2---:R-:W-:Y:S01]  /*0540*/  IMAD.IADD R20, R8.reuse, 0x1, -R3 ;  /* 0x0000000108147824 */ /* 0x044fe200078e0a03 */
[----:B------:R-:W-:-:S02]  /*0550*/  ISETP.GE.AND P1, PT, R8, R3, PT ;  /* 0x000000030800720c */ /* 0x000fc40003f26270 */
[----:B------:R-:W-:-:S03]  /*0560*/  ISETP.GE.AND P2, PT, R8, R3, PT ;  /* 0x000000030800720c */ /* 0x000fc60003f46270 */
[----:B------:R-:W0:Y:S01]  /*0570*/  I2F.F64 R20, R20 ;  /* 0x0000001400147312 */ /* 0x000e220000201c00 */
[----:B---3--:R-:W-:-:S07]  /*0580*/  IMAD.IADD R26, R10, 0x1, -R7 ;  /* 0x000000010a1a7824 */ /* 0x008fce00078e0a07 */
[----:B0-----:R-:W0:Y:S01]  /*0590*/  MUFU.RCP64H R5, R21 ;  /* 0x0000001500057308 */ /* 0x001e220000001800 */
[CC--:B------:R-:W-:Y:S02]  /*05a0*/  ISETP.GE.AND P3, PT, R10.reuse, R7.reuse, PT ;  /* 0x000000070a00720c */ /* 0x0c0fe40003f66270 */
[----:B------:R-:W-:-:S05]  /*05b0*/  ISETP.GE.AND P4, PT, R10, R7, PT ;  /* 0x000000070a00720c */ /* 0x000fca0003f86270 */
[----:B------:R-:W1:Y:S01]  /*05c0*/  I2F.F64 R26, R26 ;  /* 0x0000001a001a7312 */ /* 0x000e620000201c00 */
[----:B0-----:R-:W-:Y:S01]  /*05d0*/  DFMA R14, -R20, R4, 1 ;  /* 0x3ff00000140e742b */ /* 0x001fe20000000104 */
[----:B-1----:R-:W-:-:S07]  /*05e0*/  FSETP.GEU.AND P5, PT, |R27|, 6.5827683646048100446e-37, PT ;  /* 0x036000001b00780b */ /* 0x002fce0003fae200 */
[----:B------:R-:W-:-:S08]  /*05f0*/  DFMA R14, R14, R14, R14 ;  /* 0x0000000e0e0e722b */ /* 0x000fd0000000000e */
[----:B------:R-:W-:-:S08]  /*0600*/  DFMA R14, R4, R14, R4 ;  /* 0x0000000e040e722b */ /* 0x000fd00000000004 */
[----:B------:R-:W-:-:S08]  /*0610*/  DFMA R4, -R20, R14, 1 ;  /* 0x3ff000001404742b */ /* 0x000fd0000000010e */
[----:B------:R-:W-:-:S08]  /*0620*/  DFMA R4, R14, R4, R14 ;  /* 0x000000040e04722b */ /* 0x000fd0000000000e */
[----:B------:R-:W-:-:S08]  /*0630*/  DMUL R14, R26, R4 ;  /* 0x000000041a0e7228 */ /* 0x000fd00000000000 */
[----:B------:R-:W-:-:S08]  /*0640*/  DFMA R24, -R20, R14, R26 ;  /* 0x0000000e1418722b */ /* 0x000fd0000000011a */
[----:B------:R-:W-:-:S10]  /*0650*/  DFMA R4, R4, R24, R14 ;  /* 0x000000180404722b */ /* 0x000fd4000000000e */
[----:B------:R-:W-:-:S05]  /*0660*/  FFMA R0, RZ, R21, R5 ;  /* 0x00000015ff007223 */ /* 0x000fca0000000005 */
[----:B------:R-:W-:-:S13]  /*0670*/  FSETP.GT.AND P0, PT, |R0|, 1.469367938527859385e-39, PT ;  /* 0x001000000000780b */ /* 0x000fda0003f04200 */
[----:B------:R-:W-:Y:S05]  /*0680*/  @P0 BRA P5, `(.L_x_3) ;  /* 0x0000000000180947 */ /* 0x000fea0002800000 */
[----:B------:R-:W-:Y:S01]  /*0690*/  IMAD.MOV.U32 R24, RZ, RZ, R26 ;  /* 0x000000ffff187224 */ /* 0x000fe200078e001a */
[----:B------:R-:W-:Y:S01]  /*06a0*/  MOV R6, 0x6d0 ;  /* 0x000006d000067802 */ /* 0x000fe20000000f00 */
[----:B------:R-:W-:-:S07]  /*06b0*/  IMAD.MOV.U32 R25, RZ, RZ, R27 ;  /* 0x000000ffff197224 */ /* 0x000fce00078e001b */
[----:B------:R-:W-:Y:S05]  /*06c0*/  CALL.REL.NOINC `($__internal_0_$__cuda_sm20_div_rn_f64_full) ;  /* 0x0000001000847944 */ /* 0x000fea0003c00000 */
[----:B------:R-:W-:Y:S02]  /*06d0*/  IMAD.MOV.U32 R4, RZ, RZ, R28 ;  /* 0x000000ffff047224 */ /* 0x000fe400078e001c */
[----:B------:R-:W-:-:S07]  /*06e0*/  IMAD.MOV.U32 R5, RZ, RZ, R29 ;  /* 0x000000ffff057224 */ /* 0x000fce00078e001d */
.L_x_3:
[----:B------:R-:W-:Y:S05]  /*06f0*/  BSYNC.RECONVERGENT B0 ;  /* 0x0000000000007941 */ /* 0x000fea0003800200 */
.L_x_2:
[----:B------:R-:W0:Y:S01]  /*0700*/  LDCU UR4, c[0x0][0x3a0] ;  /* 0x00007400ff0477ac */ /* 0x000e220008000800 */
[----:B------:R-:W-:Y:S01]  /*0710*/  ISETP.GE.AND P0, PT, R8, R3, P3 ;  /* 0x000000030800720c */ /* 0x000fe20001f06270 */
[----:B------:R-:W-:Y:S01]  /*0720*/  BSSY.RECONVERGENT B0, `(.L_x_4) ;  /* 0x0000112000007945 */ /* 0x000fe20003800200 */
[----:B------:R-:W-:Y:S02]  /*0730*/  IMAD.MOV R11, RZ, RZ, -R2 ;  /* 0x000000ffff0b7224 */ /* 0x000fe400078e0a02 */
[----:B------:R-:W-:Y:S01]  /*0740*/  SEL R9, RZ, 0x1, !P0 ;  /* 0x00000001ff097807 */ /* 0x000fe20004000000 */
[----:B------:R-:W-:Y:S02]  /*0750*/  IMAD.MOV.U32 R38, RZ, RZ, -0x1 ;  /* 0xffffffffff267424 */ /* 0x000fe400078e00ff */
[----:B------:R-:W-:Y:S01]  /*0760*/  IMAD.MOV.U32 R39, RZ, RZ, 0x3b9aca00 ;  /* 0x3b9aca00ff277424 */ /* 0x000fe200078e00ff */
[----:B------:R-:W-:Y:S01]  /*0770*/  @!P2 SEL R9, R9, 0x2, !P3 ;  /* 0x000000020909a807 */ /* 0x000fe20005800000 */
[----:B------:R-:W-:-:S03]  /*0780*/  IMAD.MOV.U32 R41, RZ, RZ, RZ ;  /* 0x000000ffff297224 */ /* 0x000fc600078e00ff */
[----:B------:R-:W-:-:S04]  /*0790*/  @!P2 SEL R9, R9, 0x3, P4 ;  /* 0x000000030909a807 */ /* 0x000fc80002000000 */
[----:B------:R-:W-:Y:S01]  /*07a0*/  @P1 SEL R9, R9, 0x4, P4 ;  /* 0x0000000409091807 */ /* 0x000fe20002000000 */
[----:B0-----:R-:W-:-:S06]  /*07b0*/  UIADD3 UR4, UPT, UPT, -UR4, URZ, URZ ;  /* 0x000000ff04047290 */ /* 0x001fcc000fffe1ff */
[----:B------:R-:W-:-:S07]  /*07c0*/  IMAD.U32 R40, RZ, RZ, UR4 ;  /* 0x00000004ff287e24 */ /* 0x000fce000f8e00ff */
.L_x_24:
[----:B------:R-:W-:Y:S01]  /*07d0*/  ISETP.NE.AND P0, PT, R11, RZ, PT ;  /* 0x000000ff0b00720c */ /* 0x000fe20003f05270 */
[----:B------:R-:W-:Y:S01]  /*07e0*/  BSSY.RECONVERGENT B1, `(.L_x_5) ;  /* 0x00000fa000017945 */ /* 0x000fe20003800200 */
[----:B------:R-:W-:Y:S02]  /*07f0*/  IMAD.MOV.U32 R36, RZ, RZ, R18 ;  /* 0x000000ffff247224 */ /* 0x000fe400078e0012 */
[----:B------:R-:W-:Y:S02]  /*0800*/  IMAD.MOV.U32 R37, RZ, RZ, R17 ;  /* 0x000000ffff257224 */ /* 0x000fe400078e0011 */
[----:B------:R-:W-:Y:S02]  /*0810*/  IMAD.MOV.U32 R34, RZ, RZ, R16 ;  /* 0x000000ffff227224 */ /* 0x000fe400078e0010 */
[----:B------:R-:W-:-:S05]  /*0820*/  IMAD.MOV.U32 R35, RZ, RZ, R19 ;  /* 0x000000ffff237224 */ /* 0x000fca00078e0013 */
[----:B------:R-:W-:Y:S05]  /*0830*/  @!P0 BRA `(.L_x_6) ;  /* 0x0000000c00d08947 */ /* 0x000fea0003800000 */
[----:B------:R-:W-:-:S13]  /*0840*/  ISETP.GT.AND P0, PT, R9, 0x2, PT ;  /* 0x000000020900780c */ /* 0x000fda0003f04270 */
[----:B------:R-:W-:Y:S05]  /*0850*/  @P0 BRA `(.L_x_7) ;  /* 0x0000000400e80947 */ /* 0x000fea0003800000 */
[----:B------:R-:W-:-:S05]  /*0860*/  IMAD.MOV.U32 R0, RZ, RZ, -0x1 ;  /* 0xffffffffff007424 */ /* 0x000fca00078e00ff */
[----:B------:R-:W-:-:S05]  /*0870*/  VIADDMNMX.U32 R0, R9, R0, 0x2, PT ;  /* 0x0000000209007446 */ /* 0x000fca0003800000 */
[----:B------:R-:W-:-:S04]  /*0880*/  IMAD.SHL.U32 R0, R0, 0x4, RZ ;  /* 0x0000000400007824 */ /* 0x000fc800078e00ff */
[----:B------:R-:W0:Y:S02]  /*0890*/  LDC R14, c[0x2][R0] ;  /* 0x00800000000e7b82 */ /* 0x000e240000000800 */
[----:B0-----:R-:W-:-:S04]  /*08a0*/  SHF.R.S32.HI R15, RZ, 0x1f, R14 ;  /* 0x0000001fff0f7819 */ /* 0x001fc8000001140e */
.L_x_31:
[----:B------:R-:W-:Y:S05]  /*08b0*/  BRX R14 -0x8c0                                                   (*"BRANCH_TARGETS .L_x_32,.L_x_33,.L_x_6"*) ;  /* 0xfffffff40ed07949 */ /* 0x000fea000383ffff */
.L_x_33:
[----:B------:R-:W-:Y:S02]  /*08c0*/  R2UR UR4, R12 ;  /* 0x000000000c0472ca */ /* 0x000fe400000e0000 */
[----:B------:R-:W-:-:S13]  /*08d0*/  R2UR UR5, R13 ;  /* 0x000000000d0572ca */ /* 0x000fda00000e0000 */
[----:B------:R-:W2:Y:S02]  /*08e0*/  LDG.E R0, desc[UR4][R34.64] ;  /* 0x0000000422007981 */ /* 0x000ea4000c1e1900 */
[----:B--2---:R-:W-:-:S13]  /*08f0*/  ISETP.GE.AND P0, PT, R0, 0x1, PT ;  /* 0x000000010000780c */ /* 0x004fda0003f06270 */
[----:B------:R-:W-:Y:S05]  /*0900*/  @!P0 BRA `(.L_x_6) ;  /* 0x0000000c009c8947 */ /* 0x000fea0003800000 */
[----:B------:R-:W-:Y:S02]  /*0910*/  R2UR UR4, R12 ;  /* 0x000000000c0472ca */ /* 0x000fe400000e0000 */
[----:B------:R-:W-:-:S13]  /*0920*/  R2UR UR5, R13 ;  /* 0x000000000d0572ca */ /* 0x000fda00000e0000 */
[----:B------:R-:W2:Y:S02]  /*0930*/  LDG.E R18, desc[UR4][R22.64] ;  /* 0x0000000416127981 */ /* 0x000ea4000c1e1900 */
[----:B--2---:R-:W-:-:S13]  /*0940*/  ISETP.GT.AND P0, PT, R3, R18, PT ;  /* 0x000000120300720c */ /* 0x004fda0003f04270 */
[----:B------:R-:W-:Y:S05]  /*0950*/  @!P0 BRA `(.L_x_6) ;  /* 0x0000000c00888947 */ /* 0x000fea0003800000 */
[----:B------:R-:W-:Y:S02]  /*0960*/  R2UR UR4, R12 ;  /* 0x000000000c0472ca */ /* 0x000fe400000e0000 */
[----:B------:R-:W-:-:S13]  /*0970*/  R2UR UR5, R13 ;  /* 0x000000000d0572ca */ /* 0x000fda00000e0000 */
[----:B------:R-:W2:Y:S02]  /*0980*/  LDG.E R16, desc[UR4][R36.64] ;  /* 0x0000000424107981 */ /* 0x000ea4000c1e1900 */
[----:B--2---:R-:W-:-:S13]  /*0990*/  ISETP.GT.AND P0, PT, R7, R16, PT ;  /* 0x000000100700720c */ /* 0x004fda0003f04270 */
[----:B------:R-:W-:Y:S05]  /*09a0*/  @P0 BRA `(.L_x_6) ;  /* 0x0000000c00740947 */ /* 0x000fea0003800000 */
[----:B------:R-:W-:Y:S01]  /*09b0*/  ISETP.NE.AND P1, PT, R8, R3, PT ;  /* 0x000000030800720c */ /* 0x000fe20003f25270 */
[----:B------:R-:W-:-:S12]  /*09c0*/  BSSY.RECONVERGENT B2, `(.L_x_8) ;  /* 0x000001f000027945 */ /* 0x000fd80003800200 */
[----:B------:R-:W-:Y:S01]  /*09d0*/  @!P1 ISETP.EQ.AND P0, PT, R18, R3, PT ;  /* 0x000000031200920c */ /* 0x000fe20003f02270 */
[----:B------:R-:W-:-:S12]  /*09e0*/  @!P1 BRA `(.L_x_9) ;  /* 0x0000000000709947 */ /* 0x000fd80003800000 */
[----:B------:R-:W-:-:S13]  /*09f0*/  ISETP.NE.AND P1, PT, R10, R7, PT ;  /* 0x000000070a00720c */ /* 0x000fda0003f25270 */
[----:B------:R-:W-:Y:S01]  /*0a00*/  @!P1 ISETP.EQ.AND P0, PT, R16, R7, PT ;  /* 0x000000071000920c */ /* 0x000fe20003f02270 */
[----:B------:R-:W-:-:S12]  /*0a10*/  @!P1 BRA `(.L_x_9) ;  /* 0x0000000000649947 */ /* 0x000fd80003800000 */
[----:B------:R-:W-:Y:S01]  /*0a20*/  IMAD.IADD R20, R18, 0x1, -R3 ;  /* 0x0000000112147824 */ /* 0x000fe200078e0a03 */
[----:B------:R-:W-:Y:S01]  /*0a30*/  BSSY.RECONVERGENT B3, `(.L_x_10) ;  /* 0x0000016000037945 */ /* 0x000fe20003800200 */
[----:B------:R-:W-:-:S04]  /*0a40*/  IMAD.MOV.U32 R14, RZ, RZ, 0x1 ;  /* 0x00000001ff0e7424 */ /* 0x000fc800078e00ff */
[----:B------:R-:W0:Y:S08]  /*0a50*/  I2F.F64 R20, R20 ;  /* 0x0000001400147312 */ /* 0x000e300000201c00 */
[----:B0-----:R-:W0:Y:S02]  /*0a60*/  MUFU.RCP64H R15, R21 ;  /* 0x00000015000f7308 */ /* 0x001e240000001800 */
[----:B0-----:R-:W-:-:S08]  /*0a70*/  DFMA R24, -R20, R14, 1 ;  /* 0x3ff000001418742b */ /* 0x001fd0000000010e */
[----:B------:R-:W-:-:S08]  /*0a80*/  DFMA R24, R24, R24, R24 ;  /* 0x000000181818722b */ /* 0x000fd00000000018 */
[----:B------:R-:W-:Y:S01]  /*0a90*/  DFMA R14, R14, R24, R14 ;  /* 0x000000180e0e722b */ /* 0x000fe2000000000e */
[----:B------:R-:W-:-:S07]  /*0aa0*/  IMAD.IADD R24, R16, 0x1, -R7 ;  /* 0x0000000110187824 */ /* 0x000fce00078e0a07 */
[----:B------:R-:W-:Y:S01]  /*0ab0*/  DFMA R26, -R20, R14, 1 ;  /* 0x3ff00000141a742b */ /* 0x000fe2000000010e */
[----:B------:R-:W0:Y:S07]  /*0ac0*/  I2F.F64 R24, R24 ;  /* 0x0000001800187312 */ /* 0x000e2e0000201c00 */
[----:B------:R-:W-:-:S08]  /*0ad0*/  DFMA R14, R14, R26, R14 ;  /* 0x0000001a0e0e722b */ /* 0x000fd0000000000e */
[----:B0-----:R-:W-:Y:S01]  /*0ae0*/  DMUL R26, R24, R14 ;  /* 0x0000000e181a7228 */ /* 0x001fe20000000000 */
[----:B------:R-:W-:-:S07]  /*0af0*/  FSETP.GEU.AND P1, PT, |R25|, 6.5827683646048100446e-37, PT ;  /* 0x036000001900780b */ /* 0x000fce0003f2e200 */
[----:B------:R-:W-:-:S08]  /*0b00*/  DFMA R28, -R20, R26, R24 ;  /* 0x0000001a141c722b */ /* 0x000fd00000000118 */
[----:B------:R-:W-:-:S10]  /*0b10*/  DFMA R14, R14, R28, R26 ;  /* 0x0000001c0e0e722b */ /* 0x000fd4000000001a */
[----:B------:R-:W-:-:S05]  /*0b20*/  FFMA R0, RZ, R21, R15 ;  /* 0x00000015ff007223 */ /* 0x000fca000000000f */
[----:B------:R-:W-:-:S13]  /*0b30*/  FSETP.GT.AND P0, PT, |R0|, 1.469367938527859385e-39, PT ;  /* 0x001000000000780b */ /* 0x000fda0003f04200 */
[----:B------:R-:W-:Y:S05]  /*0b40*/  @P0 BRA P1, `(.L_x_11) ;  /* 0x0000000000100947 */ /* 0x000fea0000800000 */
[----:B------:R-:W-:-:S07]  /*0b50*/  MOV R6, 0xb70 ;  /* 0x00000b7000067802 */ /* 0x000fce0000000f00 */
[----:B------:R-:W-:Y:S05]  /*0b60*/  CALL.REL.NOINC `($__internal_0_$__cuda_sm20_div_rn_f64_full) ;  /* 0x0000000c005c7944 */ /* 0x000fea0003c00000 */
[----:B------:R-:W-:Y:S02]  /*0b70*/  IMAD.MOV.U32 R14, RZ, RZ, R28 ;  /* 0x000000ffff0e7224 */ /* 0x000fe400078e001c */
[----:B------:R-:W-:-:S07]  /*0b80*/  IMAD.MOV.U32 R15, RZ, RZ, R29 ;  /* 0x000000ffff0f7224 */ /* 0x000fce00078e001d */
.L_x_11:
[----:B------:R-:W-:Y:S05]  /*0b90*/  BSYNC.RECONVERGENT B3 ;  /* 0x0000000000037941 */ /* 0x000fea0003800200 */
.L_x_10:
[----:B------:R-:W-:-:S14]  /*0ba0*/  DSETP.EQ.AND P0, PT, R14, R4, PT ;  /* 0x000000040e00722a */ /* 0x000fdc0003f02000 */
.L_x_9:
[----:B------:R-:W-:Y:S05]  /*0bb0*/  BSYNC.RECONVERGENT B2 ;  /* 0x0000000000027941 */ /* 0x000fea0003800200 */
.L_x_8:
[----:B------:R-:W-:Y:S05]  /*0bc0*/  @!P0 BRA `(.L_x_6) ;  /* 0x0000000800ec8947 */ /* 0x000fea0003800000 */
[----:B------:R-:W-:Y:S02]  /*0bd0*/  IMAD.IADD R16, R7, 0x1, -R16 ;  /* 0x0000000107107824 */ /* 0x000fe400078e0a10 */
[----:B------:R-:W-:-:S03]  /*0be0*/  IMAD.IADD R18, R3, 0x1, -R18 ;  /* 0x0000000103127824 */ /* 0x000fc600078e0a12 */
[----:B------:R-:W-:Y:S02]  /*0bf0*/  IABS R0, R16 ;  /* 0x0000001000007213 */ /* 0x000fe40000000000 */
[----:B------:R-:W-:-:S05]  /*0c00*/  IABS R15, R18 ;  /* 0x00000012000f7213 */ /* 0x000fca0000000000 */
[----:B------:R-:W-:-:S05]  /*0c10*/  IMAD.IADD R0, R0, 0x1, R15 ;  /* 0x0000000100007824 */ /* 0x000fca00078e020f */
[----:B------:R-:W-:Y:S02]  /*0c20*/  ISETP.GE.AND P0, PT, R0, R39, PT ;  /* 0x000000270000720c */ /* 0x000fe40003f06270 */
[----:B------:R-:W-:Y:S02]  /*0c30*/  VIMNMX R39, PT, PT, R39, R0, PT ;  /* 0x0000000027277248 */ /* 0x000fe40003fe0100 */
[----:B------:R-:W-:Y:S01]  /*0c40*/  SEL R38, R41, R38, !P0 ;  /* 0x0000002629267207 */ /* 0x000fe20004000000 */
[----:B------:R-:W-:Y:S08]  /*0c50*/  BRA `(.L_x_6) ;  /* 0x0000000800c87947 */ /* 0x000ff00003800000 */
.L_x_32:
        /* <DEDUP_REMOVED lines=9> */
[----:B------:R-:W-:Y:S05]  /*0cf0*/  @P0 BRA `(.L_x_6) ;  /* 0x0000000800a00947 */ /* 0x000fea0003800000 */
        /* <DEDUP_REMOVED lines=35> */
.L_x_15:
[----:B------:R-:W-:Y:S05]  /*0f30*/  BSYNC.RECONVERGENT B3 ;  /* 0x0000000000037941 */ /* 0x000fea0003800200 */
.L_x_14:
[----:B------:R-:W-:-:S14]  /*0f40*/  DSETP.EQ.AND P0, PT, R14, R4, PT ;  /* 0x000000040e00722a */ /* 0x000fdc0003f02000 */
.L_x_13:
[----:B------:R-:W-:Y:S05]  /*0f50*/  BSYNC.RECONVERGENT B2 ;  /* 0x0000000000027941 */ /* 0x000fea0003800200 */
.L_x_12:
        /* <DEDUP_REMOVED lines=10> */
.L_x_7:
[----:B------:R-:W-:-:S05]  /*1000*/  IMAD.MOV.U32 R0, RZ, RZ, -0x3 ;  /* 0xfffffffdff007424 */ /* 0x000fca00078e00ff */
[----:B------:R-:W-:-:S05]  /*1010*/  VIADDMNMX.U32 R0, R9, R0, 0x2, PT ;  /* 0x0000000209007446 */ /* 0x000fca0003800000 */
[----:B------:R-:W-:-:S04]  /*1020*/  IMAD.SHL.U32 R0, R0, 0x4, RZ ;  /* 0x0000000400007824 */ /* 0x000fc800078e00ff */
[----:B------:R-:W0:Y:S02]  /*1030*/  LDC R14, c[0x2][R0+0xc] ;  /* 0x00800300000e7b82 */ /* 0x000e240000000800 */
[----:B0-----:R-:W-:-:S04]  /*1040*/  SHF.R.S32.HI R15, RZ, 0x1f, R14 ;  /* 0x0000001fff0f7819 */ /* 0x001fc8000001140e */
.L_x_35:
[----:B------:R-:W-:Y:S05]  /*1050*/  BRX R14 -0x1060                                                  (*"BRANCH_TARGETS .L_x_36,.L_x_37,.L_x_6"*) ;  /* 0xffffffec0ee87949 */ /* 0x000fea000383ffff */
.L_x_37:
        /* <DEDUP_REMOVED lines=14> */
[----:B------:R-:W-:Y:S05]  /*1140*/  @!P0 BRA `(.L_x_6) ;  /* 0x00000004008c8947 */ /* 0x000fea0003800000 */
        /* <DEDUP_REMOVED lines=30> */
.L_x_19:
[----:B------:R-:W-:Y:S05]  /*1330*/  BSYNC.RECONVERGENT B3 ;  /* 0x0000000000037941 */ /* 0x000fea0003800200 */
.L_x_18:
[----:B------:R-:W-:-:S14]  /*1340*/  DSETP.EQ.AND P0, PT, R14, R4, PT ;  /* 0x000000040e00722a */ /* 0x000fdc0003f02000 */
.L_x_17:
[----:B------:R-:W-:Y:S05]  /*1350*/  BSYNC.RECONVERGENT B2 ;  /* 0x0000000000027941 */ /* 0x000fea0003800200 */
.L_x_16:
        /* <DEDUP_REMOVED lines=10> */
.L_x_36:
        /* <DEDUP_REMOVED lines=45> */
.L_x_23:
[----:B------:R-:W-:Y:S05]  /*16d0*/  BSYNC.RECONVERGENT B3 ;  /* 0x0000000000037941 */ /* 0x000fea0003800200 */
.L_x_22:
[----:B------:R-:W-:-:S14]  /*16e0*/  DSETP.EQ.AND P0, PT, R14, R4, PT ;  /* 0x000000040e00722a */ /* 0x000fdc0003f02000 */
.L_x_21:
[----:B------:R-:W-:Y:S05]  /*16f0*/  BSYNC.RECONVERGENT B2 ;  /* 0x0000000000027941 */ /* 0x000fea0003800200 */
.L_x_20:
[----:B------:R-:W-:Y:S02]  /*1700*/  @P0 IMAD.IADD R16, R7, 0x1, -R16 ;  /* 0x0000000107100824 */ /* 0x000fe400078e0a10 */
[----:B------:R-:W-:-:S03]  /*1710*/  @P0 IMAD.IADD R18, R3, 0x1, -R18 ;  /* 0x0000000103120824 */ /* 0x000fc600078e0a12 */
[----:B------:R-:W-:Y:S02]  /*1720*/  @P0 IABS R0, R16 ;  /* 0x0000001000000213 */ /* 0x000fe40000000000 */
[----:B------:R-:W-:-:S05]  /*1730*/  @P0 IABS R15, R18 ;  /* 0x00000012000f0213 */ /* 0x000fca0000000000 */
[----:B------:R-:W-:-:S05]  /*1740*/  @P0 IMAD.IADD R0, R0, 0x1, R15 ;  /* 0x0000000100000824 */ /* 0x000fca00078e020f */
[----:B------:R-:W-:Y:S02]  /*1750*/  @P0 ISETP.GE.AND P1, PT, R0, R39, PT ;  /* 0x000000270000020c */ /* 0x000fe40003f26270 */
[----:B------:R-:W-:Y:S02]  /*1760*/  @P0 VIMNMX R39, PT, PT, R39, R0, PT ;  /* 0x0000000027270248 */ /* 0x000fe40003fe0100 */
[----:B------:R-:W-:-:S09]  /*1770*/  @P0 SEL R38, R41, R38, !P1 ;  /* 0x0000002629260207 */ /* 0x000fd20004800000 */
.L_x_6:
[----:B------:R-:W-:Y:S05]  /*1780*/  BSYNC.RECONVERGENT B1 ;  /* 0x0000000000017941 */ /* 0x000fea0003800200 */
.L_x_5:
[----:B------:R-:W-:Y:S01]  /*1790*/  VIADD R40, R40, 0x1 ;  /* 0x0000000128287836 */ /* 0x000fe20000000000 */
[----:B------:R-:W-:Y:S01]  /*17a0*/  IADD3 R18, P1, PT, R36, 0x4, RZ ;  /* 0x0000000424127810 */ /* 0x000fe20007f3e0ff */
[----:B------:R-:W-:Y:S01]  /*17b0*/  VIADD R41, R41, 0x1 ;  /* 0x0000000129297836 */ /* 0x000fe20000000000 */
[----:B------:R-:W-:Y:S01]  /*17c0*/  IADD3 R22, P2, PT, R22, 0x4, RZ ;  /* 0x0000000416167810 */ /* 0x000fe20007f5e0ff */
[----:B------:R-:W-:Y:S01]  /*17d0*/  VIADD R11, R11, 0x1 ;  /* 0x000000010b0b7836 */ /* 0x000fe20000000000 */
[----:B------:R-:W-:Y:S01]  /*17e0*/  ISETP.NE.AND P0, PT, R40, RZ, PT ;  /* 0x000000ff2800720c */ /* 0x000fe20003f05270 */
[----:B------:R-:W-:Y:S01]  /*17f0*/  IMAD.X R17, RZ, RZ, R37, P1 ;  /* 0x000000ffff117224 */ /* 0x000fe200008e0625 */
[----:B------:R-:W-:Y:S01]  /*1800*/  IADD3 R16, P3, PT, R34, 0x4, RZ ;  /* 0x0000000422107810 */ /* 0x000fe20007f7e0ff */
[----:B------:R-:W-:-:S04]  /*1810*/  IMAD.X R23, RZ, RZ, R23, P2 ;  /* 0x000000ffff177224 */ /* 0x000fc800010e0617 */
[----:B------:R-:W-:-:S06]  /*1820*/  IMAD.X R19, RZ, RZ, R35, P3 ;  /* 0x000000ffff137224 */ /* 0x000fcc00018e0623 */
[----:B------:R-:W-:Y:S05]  /*1830*/  @P0 BRA `(.L_x_24) ;  /* 0xffffffec00e40947 */ /* 0x000fea000383ffff */
[----:B------:R-:W-:Y:S05]  /*1840*/  BSYNC.RECONVERGENT B0 ;  /* 0x0000000000007941 */ /* 0x000fea0003800200 */
.L_x_4:
[----:B------:R-:W-:-:S13]  /*1850*/  ISETP.NE.AND P0, PT, R38, -0x1, PT ;  /* 0xffffffff2600780c */ /* 0x000fda0003f05270 */
[----:B------:R-:W-:Y:S05]  /*1860*/  @!P0 EXIT ;  /* 0x000000000000894d */ /* 0x000fea0003800000 */
[----:B------:R-:W0:Y:S01]  /*1870*/  LDC.64 R4, c[0x0][0x398] ;  /* 0x0000e600ff047b82 */ /* 0x000e220000000a00 */
[----:B------:R-:W-:Y:S01]  /*1880*/  R2UR UR4, R12 ;  /* 0x000000000c0472ca */ /* 0x000fe200000e0000 */
[----:B------:R-:W-:Y:S01]  /*1890*/  IMAD.MOV.U32 R7, RZ, RZ, 0x1 ;  /* 0x00000001ff077424 */ /* 0x000fe200078e00ff */
[----:B------:R-:W-:Y:S01]  /*18a0*/  R2UR UR5, R13 ;  /* 0x000000000d0572ca */ /* 0x000fe200000e0000 */
[----:B0-----:R-:W-:-:S12]  /*18b0*/  IMAD.WIDE R2, R2, 0x4, R4 ;  /* 0x0000000402027825 */ /* 0x001fd800078e0204 */
[----:B------:R-:W-:Y:S01]  /*18c0*/  REDG.E.ADD.STRONG.GPU desc[UR4][R2.64], R7 ;  /* 0x000000070200798e */ /* 0x000fe2000c12e104 */
[----:B------:R-:W-:Y:S05]  /*18d0*/  EXIT ;  /* 0x000000000000794d */ /* 0x000fea0003800000 */
        .weak           $__internal_0_$__cuda_sm20_div_rn_f64_full
        .type           $__internal_0_$__cuda_sm20_div_rn_f64_full,@function
        .size           $__internal_0_$__cuda_sm20_div_rn_f64_full,(.L_x_39 - $__internal_0_$__cuda_sm20_div_rn_f64_full)
$__internal_0_$__cuda_sm20_div_rn_f64_full:
[C---:B------:R-:W-:Y:S01]  /*18e0*/  FSETP.GEU.AND P0, PT, |R21|.reuse, 1.469367938527859385e-39, PT ;  /* 0x001000001500780b */ /* 0x040fe20003f0e200 */
[----:B------:R-:W-:Y:S01]  /*18f0*/  IMAD.MOV.U32 R26, RZ, RZ, 0x1 ;  /* 0x00000001ff1a7424 */ /* 0x000fe200078e00ff */
[----:B------:R-:W-:Y:S01]  /*1900*/  LOP3.LUT R14, R21, 0x800fffff, RZ, 0xc0, !PT ;  /* 0x800fffff150e7812 */ /* 0x000fe200078ec0ff */
[----:B------:R-:W-:Y:S01]  /*1910*/  IMAD.MOV.U32 R0, RZ, RZ, 0x1ca00000 ;  /* 0x1ca00000ff007424 */ /* 0x000fe200078e00ff */
[C---:B------:R-:W-:Y:S01]  /*1920*/  FSETP.GEU.AND P5, PT, |R25|.reuse, 1.469367938527859385e-39, PT ;  /* 0x001000001900780b */ /* 0x040fe20003fae200 */
[----:B------:R-:W-:Y:S01]  /*1930*/  BSSY.RECONVERGENT B4, `(.L_x_25) ;  /* 0x0000052000047945 */ /* 0x000fe20003800200 */
[----:B------:R-:W-:Y:S01]  /*1940*/  LOP3.LUT R15, R14, 0x3ff00000, RZ, 0xfc, !PT ;  /* 0x3ff000000e0f7812 */ /* 0x000fe200078efcff */
[----:B------:R-:W-:Y:S01]  /*1950*/  IMAD.MOV.U32 R14, RZ, RZ, R20 ;  /* 0x000000ffff0e7224 */ /* 0x000fe200078e0014 */
[----:B------:R-:W-:Y:S02]  /*1960*/  LOP3.LUT R42, R25, 0x7ff00000, RZ, 0xc0, !PT ;  /* 0x7ff00000192a7812 */ /* 0x000fe400078ec0ff */
[----:B------:R-:W-:-:S03]  /*1970*/  LOP3.LUT R43, R21, 0x7ff00000, RZ, 0xc0, !PT ;  /* 0x7ff00000152b7812 */ /* 0x000fc600078ec0ff */
[----:B------:R-:W-:-:S04]  /*1980*/  @!P0 DMUL R14, R20, 8.98846567431157953865e+307 ;  /* 0x7fe00000140e8828 */ /* 0x000fc80000000000 */
[----:B------:R-:W-:Y:S02]  /*1990*/  @!P5 LOP3.LUT R31, R21, 0x7ff00000, RZ, 0xc0, !PT ;  /* 0x7ff00000151fd812 */ /* 0x000fe400078ec0ff */
[----:B------:R-:W0:Y:S02]  /*19a0*/  MUFU.RCP64H R27, R15 ;  /* 0x0000000f001b7308 */ /* 0x000e240000001800 */
[----:B------:R-:W-:-:S04]  /*19b0*/  @!P5 ISETP.GE.U32.AND P6, PT, R42, R31, PT ;  /* 0x0000001f2a00d20c */ /* 0x000fc80003fc6070 */
[----:B------:R-:W-:Y:S02]  /*19c0*/  @!P5 SEL R31, R0, 0x63400000, !P6 ;  /* 0x63400000001fd807 */ /* 0x000fe40007000000 */
[----:B------:R-:W-:Y:S02]  /*19d0*/  ISETP.GE.U32.AND P6, PT, R42, R43, PT ;  /* 0x0000002b2a00720c */ /* 0x000fe40003fc6070 */
[----:B------:R-:W-:Y:S02]  /*19e0*/  @!P5 LOP3.LUT R32, R31, 0x80000000, R25, 0xf8, !PT ;  /* 0x800000001f20d812 */ /* 0x000fe400078ef819 */
[----:B------:R-:W-:Y:S02]  /*19f0*/  @!P0 LOP3.LUT R43, R15, 0x7ff00000, RZ, 0xc0, !PT ;  /* 0x7ff000000f2b8812 */ /* 0x000fe400078ec0ff */
[----:B------:R-:W-:Y:S01]  /*1a00*/  @!P5 LOP3.LUT R33, R32, 0x100000, RZ, 0xfc, !PT ;  /* 0x001000002021d812 */ /* 0x000fe200078efcff */
[----:B------:R-:W-:Y:S01]  /*1a10*/  @!P5 IMAD.MOV.U32 R32, RZ, RZ, RZ ;  /* 0x000000ffff20d224 */ /* 0x000fe200078e00ff */
[----:B0-----:R-:W-:-:S08]  /*1a20*/  DFMA R28, R26, -R14, 1 ;  /* 0x3ff000001a1c742b */ /* 0x001fd0000000080e */
[----:B------:R-:W-:-:S08]  /*1a30*/  DFMA R28, R28, R28, R28 ;  /* 0x0000001c1c1c722b */ /* 0x000fd0000000001c */
[----:B------:R-:W-:Y:S01]  /*1a40*/  DFMA R28, R26, R28, R26 ;  /* 0x0000001c1a1c722b */ /* 0x000fe2000000001a */
[----:B------:R-:W-:Y:S01]  /*1a50*/  SEL R27, R0, 0x63400000, !P6 ;  /* 0x63400000001b7807 */ /* 0x000fe20007000000 */
[----:B------:R-:W-:-:S03]  /*1a60*/  IMAD.MOV.U32 R26, RZ, RZ, R24 ;  /* 0x000000ffff1a7224 */ /* 0x000fc600078e0018 */
[----:B------:R-:W-:-:S03]  /*1a70*/  LOP3.LUT R27, R27, 0x800fffff, R25, 0xf8, !PT ;  /* 0x800fffff1b1b7812 */ /* 0x000fc600078ef819 */
[----:B------:R-:W-:-:S03]  /*1a80*/  DFMA R30, R28, -R14, 1 ;  /* 0x3ff000001c1e742b */ /* 0x000fc6000000080e */
[----:B------:R-:W-:-:S05]  /*1a90*/  @!P5 DFMA R26, R26, 2, -R32 ;  /* 0x400000001a1ad82b */ /* 0x000fca0000000820 */
[----:B------:R-:W-:-:S08]  /*1aa0*/  DFMA R30, R28, R30, R28 ;  /* 0x0000001e1c1e722b */ /* 0x000fd0000000001c */
[----:B------:R-:W-:-:S08]  /*1ab0*/  DMUL R28, R30, R26 ;  /* 0x0000001a1e1c7228 */ /* 0x000fd00000000000 */
[----:B------:R-:W-:-:S08]  /*1ac0*/  DFMA R32, R28, -R14, R26 ;  /* 0x8000000e1c20722b */ /* 0x000fd0000000001a */
[----:B------:R-:W-:Y:S01]  /*1ad0*/  DFMA R32, R30, R32, R28 ;  /* 0x000000201e20722b */ /* 0x000fe2000000001c */
[----:B------:R-:W-:Y:S01]  /*1ae0*/  IMAD.MOV.U32 R30, RZ, RZ, R42 ;  /* 0x000000ffff1e7224 */ /* 0x000fe200078e002a */
[----:B------:R-:W-:Y:S01]  /*1af0*/  @!P5 LOP3.LUT R30, R27, 0x7ff00000, RZ, 0xc0, !PT ;  /* 0x7ff000001b1ed812 */ /* 0x000fe200078ec0ff */
[----:B------:R-:W-:-:S04]  /*1b00*/  VIADD R29, R43, 0xffffffff ;  /* 0xffffffff2b1d7836 */ /* 0x000fc80000000000 */
[----:B------:R-:W-:-:S05]  /*1b10*/  VIADD R28, R30, 0xffffffff ;  /* 0xffffffff1e1c7836 */ /* 0x000fca0000000000 */
[----:B------:R-:W-:-:S04]  /*1b20*/  ISETP.GT.U32.AND P0, PT, R28, 0x7feffffe, PT ;  /* 0x7feffffe1c00780c */ /* 0x000fc80003f04070 */
[----:B------:R-:W-:-:S13]  /*1b30*/  ISETP.GT.U32.OR P0, PT, R29, 0x7feffffe, P0 ;  /* 0x7feffffe1d00780c */ /* 0x000fda0000704470 */
[----:B------:R-:W-:Y:S05]  /*1b40*/  @P0 BRA `(.L_x_26) ;  /* 0x00000000006c0947 */ /* 0x000fea0003800000 */
[----:B------:R-:W-:-:S04]  /*1b50*/  LOP3.LUT R25, R21, 0x7ff00000, RZ, 0xc0, !PT ;  /* 0x7ff0000015197812 */ /* 0x000fc800078ec0ff */
[CC--:B------:R-:W-:Y:S02]  /*1b60*/  VIADDMNMX R24, R42.reuse, -R25.reuse, 0xb9600000, !PT ;  /* 0xb96000002a187446 */ /* 0x0c0fe40007800919 */
[----:B------:R-:W-:Y:S02]  /*1b70*/  ISETP.GE.U32.AND P0, PT, R42, R25, PT ;  /* 0x000000192a00720c */ /* 0x000fe40003f06070 */
[----:B------:R-:W-:Y:S02]  /*1b80*/  VIMNMX R24, PT, PT, R24, 0x46a00000, PT ;  /* 0x46a0000018187848 */ /* 0x000fe40003fe0100 */
[----:B------:R-:W-:-:S05]  /*1b90*/  SEL R25, R0, 0x63400000, !P0 ;  /* 0x6340000000197807 */ /* 0x000fca0004000000 */
[----:B------:R-:W-:Y:S02]  /*1ba0*/  IMAD.IADD R0, R24, 0x1, -R25 ;  /* 0x0000000118007824 */ /* 0x000fe400078e0a19 */
[----:B------:R-:W-:Y:S02]  /*1bb0*/  IMAD.MOV.U32 R24, RZ, RZ, RZ ;  /* 0x000000ffff187224 */ /* 0x000fe400078e00ff */
[----:B------:R-:W-:-:S06]  /*1bc0*/  VIADD R25, R0, 0x7fe00000 ;  /* 0x7fe0000000197836 */ /* 0x000fcc0000000000 */
[----:B------:R-:W-:-:S10]  /*1bd0*/  DMUL R28, R32, R24 ;  /* 0x00000018201c7228 */ /* 0x000fd40000000000 */
[----:B------:R-:W-:-:S13]  /*1be0*/  FSETP.GTU.AND P0, PT, |R29|, 1.469367938527859385e-39, PT ;  /* 0x001000001d00780b */ /* 0x000fda0003f0c200 */
[----:B------:R-:W-:Y:S05]  /*1bf0*/  @P0 BRA `(.L_x_27) ;  /* 0x0000000000940947 */ /* 0x000fea0003800000 */
[----:B------:R-:W-:Y:S01]  /*1c00*/  DFMA R14, R32, -R14, R26 ;  /* 0x8000000e200e722b */ /* 0x000fe2000000001a */
[----:B------:R-:W-:-:S09]  /*1c10*/  IMAD.MOV.U32 R24, RZ, RZ, RZ ;  /* 0x000000ffff187224 */ /* 0x000fd200078e00ff */
[C---:B------:R-:W-:Y:S02]  /*1c20*/  FSETP.NEU.AND P0, PT, R15.reuse, RZ, PT ;  /* 0x000000ff0f00720b */ /* 0x040fe40003f0d000 */
[----:B------:R-:W-:-:S04]  /*1c30*/  LOP3.LUT R21, R15, 0x80000000, R21, 0x48, !PT ;  /* 0x800000000f157812 */ /* 0x000fc800078e4815 */
[----:B------:R-:W-:-:S07]  /*1c40*/  LOP3.LUT R25, R21, R25, RZ, 0xfc, !PT ;  /* 0x0000001915197212 */ /* 0x000fce00078efcff */
[----:B------:R-:W-:Y:S05]  /*1c50*/  @!P0 BRA `(.L_x_27) ;  /* 0x00000000007c8947 */ /* 0x000fea0003800000 */
[----:B------:R-:W-:Y:S01]  /*1c60*/  IMAD.MOV R15, RZ, RZ, -R0 ;  /* 0x000000ffff0f7224 */ /* 0x000fe200078e0a00 */
[----:B------:R-:W-:Y:S01]  /*1c70*/  DMUL.RP R24, R32, R24 ;  /* 0x0000001820187228 */ /* 0x000fe20000008000 */
[----:B------:R-:W-:-:S06]  /*1c80*/  IMAD.MOV.U32 R14, RZ, RZ, RZ ;  /* 0x000000ffff0e7224 */ /* 0x000fcc00078e00ff */
[----:B------:R-:W-:-:S03]  /*1c90*/  DFMA R14, R28, -R14, R32 ;  /* 0x8000000e1c0e722b */ /* 0x000fc60000000020 */
[----:B------:R-:W-:-:S03]  /*1ca0*/  LOP3.LUT R21, R25, R21, RZ, 0x3c, !PT ;  /* 0x0000001519157212 */ /* 0x000fc600078e3cff */
[----:B------:R-:W-:-:S04]  /*1cb0*/  IADD3 R14, PT, PT, -R0, -0x43300000, RZ ;  /* 0xbcd00000000e7810 */ /* 0x000fc80007ffe1ff */
[----:B------:R-:W-:-:S04]  /*1cc0*/  FSETP.NEU.AND P0, PT, |R15|, R14, PT ;  /* 0x0000000e0f00720b */ /* 0x000fc80003f0d200 */
[----:B------:R-:W-:Y:S02]  /*1cd0*/  FSEL R28, R24, R28, !P0 ;  /* 0x0000001c181c7208 */ /* 0x000fe40004000000 */
[----:B------:R-:W-:Y:S01]  /*1ce0*/  FSEL R29, R21, R29, !P0 ;  /* 0x0000001d151d7208 */ /* 0x000fe20004000000 */
[----:B------:R-:W-:Y:S06]  /*1cf0*/  BRA `(.L_x_27) ;  /* 0x0000000000547947 */ /* 0x000fec0003800000 */
.L_x_26:
[----:B------:R-:W-:-:S14]  /*1d00*/  DSETP.NAN.AND P0, PT, R24, R24, PT ;  /* 0x000000181800722a */ /* 0x000fdc0003f08000 */
[----:B------:R-:W-:Y:S05]  /*1d10*/  @P0 BRA `(.L_x_28) ;  /* 0x0000000000440947 */ /* 0x000fea0003800000 */
[----:B------:R-:W-:-:S14]  /*1d20*/  DSETP.NAN.AND P0, PT, R20, R20, PT ;  /* 0x000000141400722a */ /* 0x000fdc0003f08000 */
[----:B------:R-:W-:Y:S05]  /*1d30*/  @P0 BRA `(.L_x_29) ;  /* 0x0000000000300947 */ /* 0x000fea0003800000 */
[----:B------:R-:W-:Y:S01]  /*1d40*/  ISETP.NE.AND P0, PT, R30, R43, PT ;  /* 0x0000002b1e00720c */ /* 0x000fe20003f05270 */
[----:B------:R-:W-:Y:S02]  /*1d50*/  IMAD.MOV.U32 R28, RZ, RZ, 0x0 ;  /* 0x00000000ff1c7424 */ /* 0x000fe400078e00ff */
[----:B------:R-:W-:-:S10]  /*1d60*/  IMAD.MOV.U32 R29, RZ, RZ, -0x80000 ;  /* 0xfff80000ff1d7424 */ /* 0x000fd400078e00ff */
[----:B------:R-:W-:Y:S05]  /*1d70*/  @!P0 BRA `(.L_x_27) ;  /* 0x0000000000348947 */ /* 0x000fea0003800000 */
[----:B------:R-:W-:Y:S02]  /*1d80*/  ISETP.NE.AND P0, PT, R30, 0x7ff00000, PT ;  /* 0x7ff000001e00780c */ /* 0x000fe40003f05270 */
[----:B------:R-:W-:Y:S02]  /*1d90*/  LOP3.LUT R29, R25, 0x80000000, R21, 0x48, !PT ;  /* 0x80000000191d7812 */ /* 0x000fe400078e4815 */
[----:B------:R-:W-:-:S13]  /*1da0*/  ISETP.EQ.OR P0, PT, R43, RZ, !P0 ;  /* 0x000000ff2b00720c */ /* 0x000fda0004702670 */
[----:B------:R-:W-:Y:S01]  /*1db0*/  @P0 LOP3.LUT R0, R29, 0x7ff00000, RZ, 0xfc, !PT ;  /* 0x7ff000001d000812 */ /* 0x000fe200078efcff */
[----:B------:R-:W-:Y:S02]  /*1dc0*/  @!P0 IMAD.MOV.U32 R28, RZ, RZ, RZ ;  /* 0x000000ffff1c8224 */ /* 0x000fe400078e00ff */
[----:B------:R-:W-:Y:S02]  /*1dd0*/  @P0 IMAD.MOV.U32 R28, RZ, RZ, RZ ;  /* 0x000000ffff1c0224 */ /* 0x000fe400078e00ff */
[----:B------:R-:W-:Y:S01]  /*1de0*/  @P0 IMAD.MOV.U32 R29, RZ, RZ, R0 ;  /* 0x000000ffff1d0224 */ /* 0x000fe200078e0000 */
[----:B------:R-:W-:Y:S06]  /*1df0*/  BRA `(.L_x_27) ;  /* 0x0000000000147947 */ /* 0x000fec0003800000 */
.L_x_29:
[----:B------:R-:W-:Y:S01]  /*1e00*/  LOP3.LUT R29, R21, 0x80000, RZ, 0xfc, !PT ;  /* 0x00080000151d7812 */ /* 0x000fe200078efcff */
[----:B------:R-:W-:Y:S01]  /*1e10*/  IMAD.MOV.U32 R28, RZ, RZ, R20 ;  /* 0x000000ffff1c7224 */ /* 0x000fe200078e0014 */
[----:B------:R-:W-:Y:S06]  /*1e20*/  BRA `(.L_x_27) ;  /* 0x0000000000087947 */ /* 0x000fec0003800000 */
.L_x_28:
[----:B------:R-:W-:Y:S01]  /*1e30*/  LOP3.LUT R29, R25, 0x80000, RZ, 0xfc, !PT ;  /* 0x00080000191d7812 */ /* 0x000fe200078efcff */
[----:B------:R-:W-:-:S07]  /*1e40*/  IMAD.MOV.U32 R28, RZ, RZ, R24 ;  /* 0x000000ffff1c7224 */ /* 0x000fce00078e0018 */
.L_x_27:
[----:B------:R-:W-:Y:S05]  /*1e50*/  BSYNC.RECONVERGENT B4 ;  /* 0x0000000000047941 */ /* 0x000fea0003800200 */
.L_x_25:
[----:B------:R-:W-:Y:S02]  /*1e60*/  IMAD.MOV.U32 R14, RZ, RZ, R6 ;  /* 0x000000ffff0e7224 */ /* 0x000fe400078e0006 */
[----:B------:R-:W-:-:S04]  /*1e70*/  IMAD.MOV.U32 R15, RZ, RZ, 0x0 ;  /* 0x00000000ff0f7424 */ /* 0x000fc800078e00ff */
[----:B------:R-:W-:Y:S05]  /*1e80*/  RET.REL.NODEC R14 `(_Z21tankInteractionKernel5TanksiiPi) ;  /* 0xffffffe00e5c7950 */ /* 0x000fea0003c3ffff */
.L_x_30:
[----:B------:R-:W-:-:S00]  /*1e90*/  BRA `(.L_x_30) ;  /* 0xfffffffc00fc7947 */ /* 0x000fc0000383ffff */
[----:B------:R-:W-:-:S00]  /*1ea0*/  NOP ;  /* 0x0000000000007918 */ /* 0x000fc00000000000 */
        /* <DEDUP_REMOVED lines=13> */
.L_x_39:


//--------------------- .nv.global.init           --------------------------
	.section	.nv.global.init,"aw",@progbits
.nv.global.init:
	.type		$str,@object
	.size		$str,(.L_0 - $str)
$str:
        /*0000*/ 	.byte	0x41, 0x64, 0x64, 0x69, 0x6e, 0x67, 0x20, 0x74, 0x68, 0x69, 0x73, 0x20, 0x6c, 0x69, 0x6e, 0x65
        /*0010*/ 	.byte	0x20, 0x66, 0x6f, 0x72, 0x20, 0x63, 0x68, 0x65, 0x63, 0x6b, 0x69, 0x6e, 0x67, 0x0a, 0x20, 0x25
        /*0020*/ 	.byte	0x64, 0x00
.L_0:


//--------------------- .nv.shared.reserved.0     --------------------------
	.section	.nv.shared.reserved.0,"aw",@nobits
	.weak		__nv_reservedSMEM_offset_0_alias
	.size		__nv_reservedSMEM_offset_0_alias, 0, 64
	.other		__nv_reservedSMEM_offset_0_alias,@"STO_CUDA_RESERVED_SHARED STV_DEFAULT"
__nv_reservedSMEM_offset_0_alias:
	.zero		0
	.zero		64


//--------------------- .nv.constant0._Z21tankInteractionKernel5TanksiiPi --------------------------
	.section	.nv.constant0._Z21tankInteractionKernel5TanksiiPi,"a",@progbits
	.sectionflags	@""
	.align	4
.nv.constant0._Z21tankInteractionKernel5TanksiiPi:
	.zero		944


//--------------------- SYMBOLS --------------------------

	.type		.nv.reservedSmem.offset0,@object
	.size		.nv.reservedSmem.offset0,0x4
	.type		vprintf,@function
